	.headerflags	@"EF_CUDA_TEXMODE_UNIFIED EF_CUDA_64BIT_ADDRESS EF_CUDA_ACCELERATORS EF_CUDA_SM90 EF_CUDA_VIRTUAL_SM(EF_CUDA_SM90)"
	.elftype	@"ET_EXEC"


//--------------------- .nv.info                  --------------------------
	.section	.nv.info,"",@"SHT_CUDA_INFO"
	.align	4


	//----- nvinfo : EIATTR_REGCOUNT
	.align		4
        /*0000*/ 	.byte	0x04, 0x2f
        /*0002*/ 	.short	(.L_2 - .L_1)
	.align		4
.L_1:
        /*0004*/ 	.word	index@(triton_poi_fused_gelu_36)
        /*0008*/ 	.word	0x00000012


	//----- nvinfo : EIATTR_MIN_STACK_SIZE
	.align		4
.L_2:
        /*000c*/ 	.byte	0x04, 0x12
        /*000e*/ 	.short	(.L_4 - .L_3)
	.align		4
.L_3:
        /*0010*/ 	.word	index@(triton_poi_fused_gelu_36)
        /*0014*/ 	.word	0x00000000


	//----- nvinfo : EIATTR_FRAME_SIZE
	.align		4
.L_4:
        /*0018*/ 	.byte	0x04, 0x11
        /*001a*/ 	.short	(.L_6 - .L_5)
	.align		4
.L_5:
        /*001c*/ 	.word	index@(triton_poi_fused_gelu_36)
        /*0020*/ 	.word	0x00000000


	//----- nvinfo : EIATTR_MIN_STACK_SIZE
	.align		4
.L_6:
        /*0024*/ 	.byte	0x04, 0x12
        /*0026*/ 	.short	(.L_8 - .L_7)
	.align		4
.L_7:
        /*0028*/ 	.word	index@(triton_poi_fused_gelu_36)
        /*002c*/ 	.word	0x00000000
.L_8:


//--------------------- .nv.info.triton_poi_fused_gelu_36 --------------------------
	.section	.nv.info.triton_poi_fused_gelu_36,"",@"SHT_CUDA_INFO"
	.sectionflags	@""
	.align	4


	//----- nvinfo : EIATTR_CUDA_API_VERSION
	.align		4
        /*0000*/ 	.byte	0x04, 0x37
        /*0002*/ 	.short	(.L_10 - .L_9)
.L_9:
        /*0004*/ 	.word	0x0000007c


	//----- nvinfo : EIATTR_KPARAM_INFO
	.align		4
.L_10:
        /*0008*/ 	.byte	0x04, 0x17
        /*000a*/ 	.short	(.L_12 - .L_11)
.L_11:
        /*000c*/ 	.word	0x00000000
        /*0010*/ 	.short	0x0002
        /*0012*/ 	.short	0x0010
        /*0014*/ 	.byte	0x00, 0xf0, 0x11, 0x00


	//----- nvinfo : EIATTR_KPARAM_INFO
	.align		4
.L_12:
        /*0018*/ 	.byte	0x04, 0x17
        /*001a*/ 	.short	(.L_14 - .L_13)
.L_13:
        /*001c*/ 	.word	0x00000000
        /*0020*/ 	.short	0x0001
        /*0022*/ 	.short	0x0008
        /*0024*/ 	.byte	0x00, 0xf4, 0x21, 0x00


	//----- nvinfo : EIATTR_KPARAM_INFO
	.align		4
.L_14:
        /*0028*/ 	.byte	0x04, 0x17
        /*002a*/ 	.short	(.L_16 - .L_15)
.L_15:
        /*002c*/ 	.word	0x00000000
        /*0030*/ 	.short	0x0000
        /*0032*/ 	.short	0x0000
        /*0034*/ 	.byte	0x00, 0xf4, 0x21, 0x00


	//----- nvinfo : EIATTR_SPARSE_MMA_MASK
	.align		4
.L_16:
        /*0038*/ 	.byte	0x03, 0x50
        /*003a*/ 	.short	0x0000


	//----- nvinfo : EIATTR_MAXREG_COUNT
	.align		4
        /*003c*/ 	.byte	0x03, 0x1b
        /*003e*/ 	.short	0x00ff


	//----- nvinfo : EIATTR_EXIT_INSTR_OFFSETS
	.align		4
        /*0040*/ 	.byte	0x04, 0x1c
        /*0042*/ 	.short	(.L_18 - .L_17)


	//   ....[0]....
.L_17:
        /*0044*/ 	.word	0x000004f0


	//----- nvinfo : EIATTR_REQNTID
	.align		4
.L_18:
        /*0048*/ 	.byte	0x04, 0x10
        /*004a*/ 	.short	(.L_20 - .L_19)
.L_19:
        /*004c*/ 	.word	0x00000080
        /*0050*/ 	.word	0x00000001
        /*0054*/ 	.word	0x00000001


	//----- nvinfo : EIATTR_CBANK_PARAM_SIZE
	.align		4
.L_20:
        /*0058*/ 	.byte	0x03, 0x19
        /*005a*/ 	.short	0x0014


	//----- nvinfo : EIATTR_PARAM_CBANK
	.align		4
        /*005c*/ 	.byte	0x04, 0x0a
        /*005e*/ 	.short	(.L_22 - .L_21)
	.align		4
.L_21:
        /*0060*/ 	.word	index@(.nv.constant0.triton_poi_fused_gelu_36)
        /*0064*/ 	.short	0x0210
        /*0066*/ 	.short	0x0014


	//----- nvinfo : EIATTR_SW_WAR
	.align		4
.L_22:
        /*0068*/ 	.byte	0x04, 0x36
        /*006a*/ 	.short	(.L_24 - .L_23)
.L_23:
        /*006c*/ 	.word	0x00000008
.L_24:


//--------------------- .nv.callgraph             --------------------------
	.section	.nv.callgraph,"",@"SHT_CUDA_CALLGRAPH"
	.align	4
	.sectionentsize	8
	.align		4
        /*0000*/ 	.word	0x00000000
	.align		4
        /*0004*/ 	.word	0xffffffff
	.align		4
        /*0008*/ 	.word	0x00000000
	.align		4
        /*000c*/ 	.word	0xfffffffe
	.align		4
        /*0010*/ 	.word	0x00000000
	.align		4
        /*0014*/ 	.word	0xfffffffd
	.align		4
        /*0018*/ 	.word	0x00000000
	.align		4
        /*001c*/ 	.word	0xfffffffc


//--------------------- .nv.constant4             --------------------------
	.section	.nv.constant4,"a",@progbits
	.align	8
	.align		8
.nv.constant4:
        /*0000*/ 	.dword	_$_str


//--------------------- .text.triton_poi_fused_gelu_36 --------------------------
	.section	.text.triton_poi_fused_gelu_36,"ax",@progbits
	.align	128
        .global         triton_poi_fused_gelu_36
        .type           triton_poi_fused_gelu_36,@function
        .size           triton_poi_fused_gelu_36,(.L_x_1 - triton_poi_fused_gelu_36)
        .other          triton_poi_fused_gelu_36,@"STO_CUDA_ENTRY STV_DEFAULT"
triton_poi_fused_gelu_36:
.text.triton_poi_fused_gelu_36:
[----:B------:R-:W-:Y:S01]  /*0000*/  LDC R1, c[0x0][0x28] ;  /* 0x00000a00ff017b82 */ /* 0x000fe20000000800 */
[----:B------:R-:W1:Y:S07]  /*0010*/  S2R R0, SR_TID.X ;  /* 0x0000000000007919 */ /* 0x000e6e0000002100 */
[----:B------:R-:W2:Y:S01]  /*0020*/  LDC.64 R2, c[0x0][0x210] ;  /* 0x00008400ff027b82 */ /* 0x000ea20000000a00 */
[----:B------:R-:W-:Y:S01]  /*0030*/  ULDC.64 UR4, c[0x0][0x208] ;  /* 0x0000820000047ab9 */ /* 0x000fe20000000a00 */
[----:B------:R-:W3:Y:S01]  /*0040*/  S2R R5, SR_CTAID.X ;  /* 0x0000000000057919 */ /* 0x000ee20000002500 */
[----:B------:R-:W-:Y:S01]  /*0050*/  HFMA2.MMA R8, -RZ, RZ, 0.470947265625, -12.46875 ;  /* 0x3789ca3cff087435 */ /* 0x000fe200000001ff */
[----:B------:R-:W-:Y:S01]  /*0060*/  MOV R10, 0xb9f560b9 ;  /* 0xb9f560b9000a7802 */ /* 0x000fe20000000f00 */
[----:B------:R-:W-:Y:S01]  /*0070*/  HFMA2.MMA R12, -RZ, RZ, 0.958984375, -6.1690807342529296875e-05 ;  /* 0x3bac840bff0c7435 */ /* 0x000fe200000001ff */
[----:B------:R-:W-:Y:S01]  /*0080*/  IMAD.MOV.U32 R11, RZ, RZ, 0x3789ca3c ;  /* 0x3789ca3cff0b7424 */ /* 0x000fe200078e00ff */
[----:B------:R-:W-:Y:S01]  /*0090*/  HFMA2.MMA R15, -RZ, RZ, 0.958984375, -6.1690807342529296875e-05 ;  /* 0x3bac840bff0f7435 */ /* 0x000fe200000001ff */
[----:B------:R-:W-:Y:S01]  /*00a0*/  MOV R13, 0xb9f560b9 ;  /* 0xb9f560b9000d7802 */ /* 0x000fe20000000f00 */
[----:B------:R-:W-:Y:S01]  /*00b0*/  ULDC.64 UR6, c[0x0][0x218] ;  /* 0x0000860000067ab9 */ /* 0x000fe20000000a00 */
[----:B-1----:R-:W-:-:S04]  /*00c0*/  SHF.L.U32 R0, R0, 0x1, RZ ;  /* 0x0000000100007819 */ /* 0x002fc800000006ff */
[----:B------:R-:W-:-:S04]  /*00d0*/  LOP3.LUT R0, R0, 0xfe, RZ, 0xc0, !PT ;  /* 0x000000fe00007812 */ /* 0x000fc800078ec0ff */
[----:B---3--:R-:W-:-:S05]  /*00e0*/  LEA R0, R5, R0, 0x8 ;  /* 0x0000000005007211 */ /* 0x008fca00078e40ff */
[----:B--2---:R-:W-:-:S06]  /*00f0*/  IMAD.WIDE R2, R0, 0x4, R2 ;  /* 0x0000000400027825 */ /* 0x004fcc00078e0202 */
[----:B------:R-:W2:Y:S02]  /*0100*/  LDG.E.64 R2, desc[UR4][R2.64] ;  /* 0x0000000402027981 */ /* 0x000ea4000c1e1b00 */
[----:B--2---:R-:W-:Y:S01]  /*0110*/  FMUL R4, R2, 0.70710676908493041992 ;  /* 0x3f3504f302047820 */ /* 0x004fe20000400000 */
[----:B------:R-:W-:-:S03]  /*0120*/  FMUL R5, R3, 0.70710676908493041992 ;  /* 0x3f3504f303057820 */ /* 0x000fc60000400000 */
[----:B------:R-:W-:Y:S01]  /*0130*/  FADD.FTZ R7, |R4|, -RZ ;  /* 0x800000ff04077221 */ /* 0x000fe20000010200 */
[----:B------:R-:W-:-:S04]  /*0140*/  FADD.FTZ R6, |R5|, -RZ ;  /* 0x800000ff05067221 */ /* 0x000fc80000010200 */
[----:B------:R-:W-:Y:S02]  /*0150*/  FSETP.GE.AND P0, PT, R7, 1.0029599666595458984, PT ;  /* 0x3f8060fe0700780b */ /* 0x000fe40003f06000 */
[----:B------:R-:W-:-:S11]  /*0160*/  FSETP.GE.AND P1, PT, R6, 1.0029599666595458984, PT ;  /* 0x3f8060fe0600780b */ /* 0x000fd60003f26000 */
[----:B------:R-:W-:Y:S01]  /*0170*/  @!P0 MOV R8, 0x38b1e96a ;  /* 0x38b1e96a00088802 */ /* 0x000fe20000000f00 */
[----:B------:R-:W-:Y:S01]  /*0180*/  @!P0 FMUL R7, R4, R4 ;  /* 0x0000000404078220 */ /* 0x000fe20000400000 */
[----:B------:R-:W-:Y:S01]  /*0190*/  @!P0 MOV R10, 0xba574d20 ;  /* 0xba574d20000a8802 */ /* 0x000fe20000000f00 */
[----:B------:R-:W-:Y:S01]  /*01a0*/  @!P1 IMAD.MOV.U32 R13, RZ, RZ, -0x45a8b2e0 ;  /* 0xba574d20ff0d9424 */ /* 0x000fe200078e00ff */
[----:B------:R-:W-:Y:S01]  /*01b0*/  @!P1 MOV R11, 0x38b1e96a ;  /* 0x38b1e96a000b9802 */ /* 0x000fe20000000f00 */
[----:B------:R-:W-:Y:S01]  /*01c0*/  @!P1 FMUL R6, R5, R5 ;  /* 0x0000000505069220 */ /* 0x000fe20000400000 */
[----:B------:R-:W-:Y:S01]  /*01d0*/  @!P0 MOV R12, 0x3baad5ea ;  /* 0x3baad5ea000c8802 */ /* 0x000fe20000000f00 */
[----:B------:R-:W-:Y:S01]  /*01e0*/  FFMA.FTZ R9, R7, R8, R10 ;  /* 0x0000000807097223 */ /* 0x000fe2000001000a */
[----:B------:R-:W-:Y:S01]  /*01f0*/  HFMA2.MMA R8, -RZ, RZ, -1.26171875, -2.110004425048828125e-05 ;  /* 0xbd0c8162ff087435 */ /* 0x000fe200000001ff */
[----:B------:R-:W-:Y:S01]  /*0200*/  FFMA.FTZ R14, R6, R11, R13 ;  /* 0x0000000b060e7223 */ /* 0x000fe2000001000d */
[----:B------:R-:W-:Y:S01]  /*0210*/  @!P1 IMAD.MOV.U32 R15, RZ, RZ, 0x3baad5ea ;  /* 0x3baad5eaff0f9424 */ /* 0x000fe200078e00ff */
[----:B------:R-:W-:Y:S01]  /*0220*/  MOV R11, 0xbd0c8162 ;  /* 0xbd0c8162000b7802 */ /* 0x000fe20000000f00 */
[----:B------:R-:W-:Y:S01]  /*0230*/  HFMA2.MMA R10, -RZ, RZ, 1.52734375, -41152 ;  /* 0x3e1cf906ff0a7435 */ /* 0x000fe200000001ff */
[----:B------:R-:W-:Y:S01]  /*0240*/  @!P1 MOV R11, 0xbcdc1be7 ;  /* 0xbcdc1be7000b9802 */ /* 0x000fe20000000f00 */
[-C--:B------:R-:W-:Y:S01]  /*0250*/  FFMA.FTZ R9, R9, R7.reuse, R12 ;  /* 0x0000000709097223 */ /* 0x080fe2000001000c */
[----:B------:R-:W-:Y:S01]  /*0260*/  @!P0 MOV R8, 0xbcdc1be7 ;  /* 0xbcdc1be700088802 */ /* 0x000fe20000000f00 */
[-C--:B------:R-:W-:Y:S01]  /*0270*/  FFMA.FTZ R14, R14, R6.reuse, R15 ;  /* 0x000000060e0e7223 */ /* 0x080fe2000001000f */
[----:B------:R-:W-:Y:S01]  /*0280*/  HFMA2.MMA R12, -RZ, RZ, 1.853515625, -0.00091457366943359375 ;  /* 0x3f6a937eff0c7435 */ /* 0x000fe200000001ff */
[----:B------:R-:W-:Y:S01]  /*0290*/  @!P0 IMAD.MOV.U32 R10, RZ, RZ, 0x3de718af ;  /* 0x3de718afff0a8424 */ /* 0x000fe200078e00ff */
[----:B------:R-:W-:Y:S01]  /*02a0*/  HFMA2.MMA R15, -RZ, RZ, 1.78125, -136.25 ;  /* 0x3f20d842ff0f7435 */ /* 0x000fe200000001ff */
[-C--:B------:R-:W-:Y:S01]  /*02b0*/  FFMA.FTZ R9, R9, R7.reuse, R8 ;  /* 0x0000000709097223 */ /* 0x080fe20000010008 */
[-C--:B------:R-:W-:Y:S01]  /*02c0*/  FFMA.FTZ R14, R14, R6.reuse, R11 ;  /* 0x000000060e0e7223 */ /* 0x080fe2000001000b */
[----:B------:R-:W-:Y:S01]  /*02d0*/  MOV R11, 0x3e1cf906 ;  /* 0x3e1cf906000b7802 */ /* 0x000fe20000000f00 */
[----:B------:R-:W-:Y:S01]  /*02e0*/  HFMA2.MMA R8, -RZ, RZ, 1.78125, -136.25 ;  /* 0x3f20d842ff087435 */ /* 0x000fe200000001ff */
[----:B------:R-:W-:Y:S01]  /*02f0*/  @!P1 IMAD.MOV.U32 R11, RZ, RZ, 0x3de718af ;  /* 0x3de718afff0b9424 */ /* 0x000fe200078e00ff */
[----:B------:R-:W-:Y:S01]  /*0300*/  @!P0 MOV R12, 0xbec093ac ;  /* 0xbec093ac000c8802 */ /* 0x000fe20000000f00 */
[-C--:B------:R-:W-:Y:S01]  /*0310*/  FFMA.FTZ R9, R9, R7.reuse, R10 ;  /* 0x0000000709097223 */ /* 0x080fe2000001000a */
[----:B------:R-:W-:Y:S01]  /*0320*/  MOV R13, 0x3f6a937e ;  /* 0x3f6a937e000d7802 */ /* 0x000fe20000000f00 */
[----:B------:R-:W-:Y:S01]  /*0330*/  FFMA.FTZ R14, R14, R6, R11 ;  /* 0x000000060e0e7223 */ /* 0x000fe2000001000b */
[----:B------:R-:W-:Y:S01]  /*0340*/  @!P1 MOV R13, 0xbec093ac ;  /* 0xbec093ac000d9802 */ /* 0x000fe20000000f00 */
[----:B------:R-:W-:Y:S01]  /*0350*/  FFMA.FTZ R9, R9, R7, R12 ;  /* 0x0000000709097223 */ /* 0x000fe2000001000c */
[----:B------:R-:W-:-:S02]  /*0360*/  @!P0 MOV R8, 0x3e0375d3 ;  /* 0x3e0375d300088802 */ /* 0x000fc40000000f00 */
[----:B------:R-:W-:Y:S01]  /*0370*/  @!P1 MOV R15, 0x3e0375d3 ;  /* 0x3e0375d3000f9802 */ /* 0x000fe20000000f00 */
[----:B------:R-:W-:Y:S01]  /*0380*/  FFMA.FTZ R14, R14, R6, R13 ;  /* 0x000000060e0e7223 */ /* 0x000fe2000001000d */
[----:B------:R-:W-:Y:S01]  /*0390*/  FSEL R11, -R7, R4, P0 ;  /* 0x00000004070b7208 */ /* 0x000fe20000000100 */
[----:B------:R-:W-:Y:S01]  /*03a0*/  FFMA.FTZ R8, R9, R7, R8 ;  /* 0x0000000709087223 */ /* 0x000fe20000010008 */
[----:B------:R-:W-:Y:S01]  /*03b0*/  FSEL R7, -R6, R5, P1 ;  /* 0x0000000506077208 */ /* 0x000fe20000800100 */
[----:B------:R-:W-:Y:S02]  /*03c0*/  FFMA.FTZ R14, R14, R6, R15 ;  /* 0x000000060e0e7223 */ /* 0x000fe4000001000f */
[----:B------:R-:W-:Y:S02]  /*03d0*/  FFMA.FTZ R8, R8, R11, R11 ;  /* 0x0000000b08087223 */ /* 0x000fe4000001000b */
[----:B------:R-:W-:Y:S02]  /*03e0*/  FFMA.FTZ R14, R14, R7, R7 ;  /* 0x000000070e0e7223 */ /* 0x000fe40000010007 */
[----:B------:R-:W1:Y:S08]  /*03f0*/  @P0 MUFU.EX2 R6, R8 ;  /* 0x0000000800060308 */ /* 0x000e700000000800 */
[----:B------:R-:W2:Y:S01]  /*0400*/  @P1 MUFU.EX2 R9, R14 ;  /* 0x0000000e00091308 */ /* 0x000ea20000000800 */
[----:B-1----:R-:W-:-:S05]  /*0410*/  @P0 FADD R7, -R6, 1 ;  /* 0x3f80000006070421 */ /* 0x002fca0000000100 */
[----:B------:R-:W-:Y:S01]  /*0420*/  @P0 LOP3.LUT R8, R7, 0x80000000, R4, 0xf8, !PT ;  /* 0x8000000007080812 */ /* 0x000fe200078ef804 */
[----:B------:R-:W-:Y:S01]  /*0430*/  FMUL R4, R3, 0.5 ;  /* 0x3f00000003047820 */ /* 0x000fe20000400000 */
[----:B------:R-:W-:Y:S01]  /*0440*/  SHF.R.S32.HI R3, RZ, 0x1f, R0 ;  /* 0x0000001fff037819 */ /* 0x000fe20000011400 */
[----:B--2---:R-:W-:Y:S01]  /*0450*/  @P1 FADD R6, -R9, 1 ;  /* 0x3f80000009061421 */ /* 0x004fe20000000100 */
[----:B------:R-:W-:Y:S01]  /*0460*/  FMUL R9, R2, 0.5 ;  /* 0x3f00000002097820 */ /* 0x000fe20000400000 */
[----:B------:R-:W-:Y:S01]  /*0470*/  FADD R8, R8, 1 ;  /* 0x3f80000008087421 */ /* 0x000fe20000000000 */
[C---:B------:R-:W-:Y:S02]  /*0480*/  LEA R2, P0, R0.reuse, UR6, 0x2 ;  /* 0x0000000600027c11 */ /* 0x040fe4000f8010ff */
[----:B------:R-:W-:Y:S01]  /*0490*/  @P1 LOP3.LUT R14, R6, 0x80000000, R5, 0xf8, !PT ;  /* 0x80000000060e1812 */ /* 0x000fe200078ef805 */
[----:B------:R-:W-:Y:S01]  /*04a0*/  FMUL R8, R9, R8 ;  /* 0x0000000809087220 */ /* 0x000fe20000400000 */
[----:B------:R-:W-:-:S03]  /*04b0*/  LEA.HI.X R3, R0, UR7, R3, 0x2, P0 ;  /* 0x0000000700037c11 */ /* 0x000fc600080f1403 */
[----:B------:R-:W-:-:S04]  /*04c0*/  FADD R5, R14, 1 ;  /* 0x3f8000000e057421 */ /* 0x000fc80000000000 */
[----:B------:R-:W-:-:S05]  /*04d0*/  FMUL R9, R4, R5 ;  /* 0x0000000504097220 */ /* 0x000fca0000400000 */
[----:B------:R-:W-:Y:S01]  /*04e0*/  STG.E.64 desc[UR4][R2.64], R8 ;  /* 0x0000000802007986 */ /* 0x000fe2000c101b04 */
[----:B------:R-:W-:Y:S05]  /*04f0*/  EXIT ;  /* 0x000000000000794d */ /* 0x000fea0003800000 */
.L_x_0:
[----:B------:R-:W-:-:S00]  /*0500*/  BRA `(.L_x_0) ;  /* 0xfffffffc00fc7947 */ /* 0x000fc0000383ffff */
[----:B------:R-:W-:-:S00]  /*0510*/  NOP ;  /* 0x0000000000007918 */ /* 0x000fc00000000000 */
        /* <DEDUP_REMOVED lines=14> */
.L_x_1:


//--------------------- .nv.global.init           --------------------------
	.section	.nv.global.init,"aw",@progbits
.nv.global.init:
	.type		_$_str,@object
	.size		_$_str,(.L_0 - _$_str)
_$_str:
        /*0000*/ 	.byte	0x5f, 0x5f, 0x43, 0x55, 0x44, 0x41, 0x5f, 0x46, 0x54, 0x5a, 0x00
.L_0:


//--------------------- .nv.constant0.triton_poi_fused_gelu_36 --------------------------
	.section	.nv.constant0.triton_poi_fused_gelu_36,"a",@progbits
	.sectionflags	@""
	.align	4
.nv.constant0.triton_poi_fused_gelu_36:
	.zero		548
